//
// Generated by NVIDIA NVVM Compiler
//
// Compiler Build ID: CL-36424714
// Cuda compilation tools, release 13.0, V13.0.88
// Based on NVVM 20.0.0
//

.version 9.0
.target sm_100
.address_size 64

	// .globl	compute_distances_kernel

.visible .entry compute_distances_kernel(
	.param .u32 compute_distances_kernel_param_0,
	.param .u32 compute_distances_kernel_param_1,
	.param .u32 compute_distances_kernel_param_2,
	.param .u64 .ptr .align 1 compute_distances_kernel_param_3,
	.param .u64 .ptr .align 1 compute_distances_kernel_param_4,
	.param .u64 .ptr .align 1 compute_distances_kernel_param_5,
	.param .u64 .ptr .align 1 compute_distances_kernel_param_6,
	.param .u64 .ptr .align 1 compute_distances_kernel_param_7
)
{
	.reg .pred 	%p<7>;
	.reg .b32 	%r<38>;
	.reg .b64 	%rd<20>;

	ld.param.u32 	%r16, [compute_distances_kernel_param_0];
	ld.param.u32 	%r17, [compute_distances_kernel_param_1];
	ld.param.u32 	%r18, [compute_distances_kernel_param_2];
	ld.param.u64 	%rd6, [compute_distances_kernel_param_3];
	ld.param.u64 	%rd7, [compute_distances_kernel_param_4];
	ld.param.u64 	%rd8, [compute_distances_kernel_param_5];
	ld.param.u64 	%rd10, [compute_distances_kernel_param_6];
	ld.param.u64 	%rd9, [compute_distances_kernel_param_7];
	cvta.to.global.u64 	%rd1, %rd10;
	mov.u32 	%r19, %ctaid.x;
	mov.u32 	%r20, %ntid.x;
	mov.u32 	%r21, %tid.x;
	mad.lo.s32 	%r1, %r19, %r20, %r21;
	setp.ge.s32 	%p1, %r1, %r17;
	@%p1 bra 	$L__BB0_9;
	mul.lo.s32 	%r2, %r17, %r16;
	add.s32 	%r22, %r2, %r1;
	mul.wide.s32 	%rd11, %r22, 4;
	add.s64 	%rd12, %rd1, %rd11;
	ld.global.u32 	%r23, [%rd12];
	setp.ne.s32 	%p2, %r23, %r18;
	@%p2 bra 	$L__BB0_9;
	cvta.to.global.u64 	%rd13, %rd7;
	mul.wide.s32 	%rd14, %r1, 4;
	add.s64 	%rd2, %rd13, %rd14;
	cvta.to.global.u64 	%rd15, %rd8;
	add.s64 	%rd3, %rd15, %rd14;
	ld.global.u32 	%r35, [%rd3];
	setp.lt.s32 	%p3, %r35, 1;
	@%p3 bra 	$L__BB0_9;
	ld.global.u32 	%r36, [%rd2];
	add.s32 	%r5, %r18, 1;
	cvta.to.global.u64 	%rd4, %rd6;
	mov.b32 	%r37, 0;
	mov.u32 	%r33, %r36;
$L__BB0_4:
	mul.wide.s32 	%rd16, %r33, 4;
	add.s64 	%rd17, %rd4, %rd16;
	ld.global.u32 	%r25, [%rd17];
	add.s32 	%r26, %r25, %r2;
	mul.wide.s32 	%rd18, %r26, 4;
	add.s64 	%rd5, %rd1, %rd18;
	ld.global.u32 	%r27, [%rd5];
	setp.ge.s32 	%p4, %r5, %r27;
	@%p4 bra 	$L__BB0_6;
	st.global.u32 	[%rd5], %r5;
	ld.global.u32 	%r36, [%rd2];
	ld.global.u32 	%r35, [%rd3];
	mov.b32 	%r37, 1;
$L__BB0_6:
	add.s32 	%r33, %r33, 1;
	add.s32 	%r29, %r35, %r36;
	setp.lt.s32 	%p5, %r33, %r29;
	@%p5 bra 	$L__BB0_4;
	setp.eq.s32 	%p6, %r37, 0;
	@%p6 bra 	$L__BB0_9;
	cvta.to.global.u64 	%rd19, %rd9;
	mov.b32 	%r30, 1;
	st.global.u32 	[%rd19], %r30;
$L__BB0_9:
	ret;

}


// ===== COMPILED SASS (sm_100) =====

	.target	sm_100

	.elftype	@"ET_EXEC"


//--------------------- .note.nv.tkinfo           --------------------------
	.section	.note.nv.tkinfo,"",@"SHT_NOTE"
	.sectionflags	@"SHF_NOTE_NV_TKINFO"
	.tkinfo
        /*0018*/ 	.word	0x00000002
        /*0030*/ 	.string	""
        /*0030*/ 	.string	"ptxas"
        /*0030*/ 	.string	"Cuda compilation tools, release 13.0, V13.0.88"
        /*0030*/ 	.string	"Build cuda_13.0.r13.0/compiler.36424714_0"
        /*0030*/ 	.string	"-arch sm_100 -m 64 "



//--------------------- .note.nv.cuinfo           --------------------------
	.section	.note.nv.cuinfo,"",@"SHT_NOTE"
	.sectionflags	@"SHF_NOTE_NV_CUINFO"
        /*0018*/ 	.short	0x0002
        /*001a*/ 	.short	0x0064
        /*001c*/ 	.short	0x0082
	.zero		2


//--------------------- .nv.info                  --------------------------
	.section	.nv.info,"",@"SHT_CUDA_INFO"
	.align	4


	//----- nvinfo : EIATTR_REGCOUNT
	.align		4
        /*0000*/ 	.byte	0x04, 0x2f
        /*0002*/ 	.short	(.L_1 - .L_0)
	.align		4
.L_0:
        /*0004*/ 	.word	index@(compute_distances_kernel)
        /*0008*/ 	.word	0x00000018


	//----- nvinfo : EIATTR_FRAME_SIZE
	.align		4
.L_1:
        /*000c*/ 	.byte	0x04, 0x11
        /*000e*/ 	.short	(.L_3 - .L_2)
	.align		4
.L_2:
        /*0010*/ 	.word	index@(compute_distances_kernel)
        /*0014*/ 	.word	0x00000000


	//----- nvinfo : EIATTR_MIN_STACK_SIZE
	.align		4
.L_3:
        /*0018*/ 	.byte	0x04, 0x12
        /*001a*/ 	.short	(.L_5 - .L_4)
	.align		4
.L_4:
        /*001c*/ 	.word	index@(compute_distances_kernel)
        /*0020*/ 	.word	0x00000000
.L_5:


//--------------------- .nv.compat                --------------------------
	.section	.nv.compat,"",@"SHT_CUDA_COMPAT_INFO"
	.align	4
        /*0000*/ 	.byte	0x02, 0x09, 0x00, 0x00, 0x02, 0x02, 0x01, 0x00, 0x02, 0x05, 0x05, 0x00, 0x03, 0x07, 0x01, 0x01
        /*0010*/ 	.byte	0x02, 0x03, 0x00, 0x00, 0x02, 0x06, 0x01, 0x00, 0x04, 0x0b, 0x08, 0x00, 0x09, 0x00, 0x00, 0x00
        /*0020*/ 	.byte	0x00, 0x00, 0x00, 0x00


//--------------------- .nv.info.compute_distances_kernel --------------------------
	.section	.nv.info.compute_distances_kernel,"",@"SHT_CUDA_INFO"
	.sectionflags	@""
	.align	4


	//----- nvinfo : EIATTR_CUDA_API_VERSION
	.align		4
        /*0000*/ 	.byte	0x04, 0x37
        /*0002*/ 	.short	(.L_7 - .L_6)
.L_6:
        /*0004*/ 	.word	0x00000082


	//----- nvinfo : EIATTR_KPARAM_INFO
	.align		4
.L_7:
        /*0008*/ 	.byte	0x04, 0x17
        /*000a*/ 	.short	(.L_9 - .L_8)
.L_8:
        /*000c*/ 	.word	0x00000000
        /*0010*/ 	.short	0x0007
        /*0012*/ 	.short	0x0030
        /*0014*/ 	.byte	0x00, 0xf5, 0x21, 0x00


	//----- nvinfo : EIATTR_KPARAM_INFO
	.align		4
.L_9:
        /*0018*/ 	.byte	0x04, 0x17
        /*001a*/ 	.short	(.L_11 - .L_10)
.L_10:
        /*001c*/ 	.word	0x00000000
        /*0020*/ 	.short	0x0006
        /*0022*/ 	.short	0x0028
        /*0024*/ 	.byte	0x00, 0xf5, 0x21, 0x00


	//----- nvinfo : EIATTR_KPARAM_INFO
	.align		4
.L_11:
        /*0028*/ 	.byte	0x04, 0x17
        /*002a*/ 	.short	(.L_13 - .L_12)
.L_12:
        /*002c*/ 	.word	0x00000000
        /*0030*/ 	.short	0x0005
        /*0032*/ 	.short	0x0020
        /*0034*/ 	.byte	0x00, 0xf5, 0x21, 0x00


	//----- nvinfo : EIATTR_KPARAM_INFO
	.align		4
.L_13:
        /*0038*/ 	.byte	0x04, 0x17
        /*003a*/ 	.short	(.L_15 - .L_14)
.L_14:
        /*003c*/ 	.word	0x00000000
        /*0040*/ 	.short	0x0004
        /*0042*/ 	.short	0x0018
        /*0044*/ 	.byte	0x00, 0xf5, 0x21, 0x00


	//----- nvinfo : EIATTR_KPARAM_INFO
	.align		4
.L_15:
        /*0048*/ 	.byte	0x04, 0x17
        /*004a*/ 	.short	(.L_17 - .L_16)
.L_16:
        /*004c*/ 	.word	0x00000000
        /*0050*/ 	.short	0x0003
        /*0052*/ 	.short	0x0010
        /*0054*/ 	.byte	0x00, 0xf5, 0x21, 0x00


	//----- nvinfo : EIATTR_KPARAM_INFO
	.align		4
.L_17:
        /*0058*/ 	.byte	0x04, 0x17
        /*005a*/ 	.short	(.L_19 - .L_18)
.L_18:
        /*005c*/ 	.word	0x00000000
        /*0060*/ 	.short	0x0002
        /*0062*/ 	.short	0x0008
        /*0064*/ 	.byte	0x00, 0xf0, 0x11, 0x00


	//----- nvinfo : EIATTR_KPARAM_INFO
	.align		4
.L_19:
        /*0068*/ 	.byte	0x04, 0x17
        /*006a*/ 	.short	(.L_21 - .L_20)
.L_20:
        /*006c*/ 	.word	0x00000000
        /*0070*/ 	.short	0x0001
        /*0072*/ 	.short	0x0004
        /*0074*/ 	.byte	0x00, 0xf0, 0x11, 0x00


	//----- nvinfo : EIATTR_KPARAM_INFO
	.align		4
.L_21:
        /*0078*/ 	.byte	0x04, 0x17
        /*007a*/ 	.short	(.L_23 - .L_22)
.L_22:
        /*007c*/ 	.word	0x00000000
        /*0080*/ 	.short	0x0000
        /*0082*/ 	.short	0x0000
        /*0084*/ 	.byte	0x00, 0xf0, 0x11, 0x00


	//----- nvinfo : EIATTR_SPARSE_MMA_MASK
	.align		4
.L_23:
        /*0088*/ 	.byte	0x03, 0x50
        /*008a*/ 	.short	0x0000


	//----- nvinfo : EIATTR_MAXREG_COUNT
	.align		4
        /*008c*/ 	.byte	0x03, 0x1b
        /*008e*/ 	.short	0x00ff


	//----- nvinfo : EIATTR_MERCURY_ISA_VERSION
	.align		4
        /*0090*/ 	.byte	0x03, 0x5f
        /*0092*/ 	.short	0x0101


	//----- nvinfo : EIATTR_VRC_CTA_INIT_COUNT
	.align		4
        /*0094*/ 	.byte	0x02, 0x4a
	.zero		1
	.zero		1


	//----- nvinfo : EIATTR_EXIT_INSTR_OFFSETS
	.align		4
        /*0098*/ 	.byte	0x04, 0x1c
        /*009a*/ 	.short	(.L_25 - .L_24)


	//   ....[0]....
.L_24:
        /*009c*/ 	.word	0x00000070


	//   ....[1]....
        /*00a0*/ 	.word	0x00000100


	//   ....[2]....
        /*00a4*/ 	.word	0x00000170


	//   ....[3]....
        /*00a8*/ 	.word	0x00000320


	//   ....[4]....
        /*00ac*/ 	.word	0x00000360


	//----- nvinfo : EIATTR_CRS_STACK_SIZE
	.align		4
.L_25:
        /*00b0*/ 	.byte	0x04, 0x1e
        /*00b2*/ 	.short	(.L_27 - .L_26)
.L_26:
        /*00b4*/ 	.word	0x00000000


	//----- nvinfo : EIATTR_CBANK_PARAM_SIZE
	.align		4
.L_27:
        /*00b8*/ 	.byte	0x03, 0x19
        /*00ba*/ 	.short	0x0038


	//----- nvinfo : EIATTR_PARAM_CBANK
	.align		4
        /*00bc*/ 	.byte	0x04, 0x0a
        /*00be*/ 	.short	(.L_29 - .L_28)
	.align		4
.L_28:
        /*00c0*/ 	.word	index@(.nv.constant0.compute_distances_kernel)
        /*00c4*/ 	.short	0x0380
        /*00c6*/ 	.short	0x0038


	//----- nvinfo : EIATTR_SW_WAR
	.align		4
.L_29:
        /*00c8*/ 	.byte	0x04, 0x36
        /*00ca*/ 	.short	(.L_31 - .L_30)
.L_30:
        /*00cc*/ 	.word	0x00000008
.L_31:


//--------------------- .nv.callgraph             --------------------------
	.section	.nv.callgraph,"",@"SHT_CUDA_CALLGRAPH"
	.align	4
	.sectionentsize	8
	.align		4
        /*0000*/ 	.word	0x00000000
	.align		4
        /*0004*/ 	.word	0xffffffff
	.align		4
        /*0008*/ 	.word	0x00000000
	.align		4
        /*000c*/ 	.word	0xfffffffe
	.align		4
        /*0010*/ 	.word	0x00000000
	.align		4
        /*0014*/ 	.word	0xfffffffd
	.align		4
        /*0018*/ 	.word	0x00000000
	.align		4
        /*001c*/ 	.word	0xfffffffc


//--------------------- .text.compute_distances_kernel --------------------------
	.section	.text.compute_distances_kernel,"ax",@progbits
	.align	128
        .global         compute_distances_kernel
        .type           compute_distances_kernel,@function
        .size           compute_distances_kernel,(.L_x_5 - compute_distances_kernel)
        .other          compute_distances_kernel,@"STO_CUDA_ENTRY STV_DEFAULT"
compute_distances_kernel:
.text.compute_distances_kernel:
[----:B------:R-:W-:Y:S01]  /*0000*/  LDC R1, c[0x0][0x37c] ;  /* 0x0000df00ff017b82 */ /* 0x000fe20000000800 */
[----:B------:R-:W0:Y:S07]  /*0010*/  S2R R0, SR_TID.X ;  /* 0x0000000000007919 */ /* 0x000e2e0000002100 */
[----:B------:R-:W0:Y:S01]  /*0020*/  S2UR UR4, SR_CTAID.X ;  /* 0x00000000000479c3 */ /* 0x000e220000002500 */
[----:B------:R-:W1:Y:S07]  /*0030*/  LDCU UR6, c[0x0][0x384] ;  /* 0x00007080ff0677ac */ /* 0x000e6e0008000800 */
[----:B------:R-:W0:Y:S02]  /*0040*/  LDC R7, c[0x0][0x360] ;  /* 0x0000d800ff077b82 */ /* 0x000e240000000800 */
[----:B0-----:R-:W-:-:S05]  /*0050*/  IMAD R7, R7, UR4, R0 ;  /* 0x0000000407077c24 */ /* 0x001fca000f8e0200 */
[----:B-1----:R-:W-:-:S13]  /*0060*/  ISETP.GE.AND P0, PT, R7, UR6, PT ;  /* 0x0000000607007c0c */ /* 0x002fda000bf06270 */
[----:B------:R-:W-:Y:S05]  /*0070*/  @P0 EXIT ;  /* 0x000000000000094d */ /* 0x000fea0003800000 */
[----:B------:R-:W0:Y:S01]  /*0080*/  LDC R0, c[0x0][0x380] ;  /* 0x0000e000ff007b82 */ /* 0x000e220000000800 */
[----:B------:R-:W1:Y:S07]  /*0090*/  LDCU.64 UR4, c[0x0][0x358] ;  /* 0x00006b00ff0477ac */ /* 0x000e6e0008000a00 */
[----:B------:R-:W2:Y:S08]  /*00a0*/  LDC.64 R2, c[0x0][0x3a8] ;  /* 0x0000ea00ff027b82 */ /* 0x000eb00000000a00 */
[----:B------:R-:W3:Y:S01]  /*00b0*/  LDC R17, c[0x0][0x388] ;  /* 0x0000e200ff117b82 */ /* 0x000ee20000000800 */
[----:B0-----:R-:W-:-:S04]  /*00c0*/  IMAD R5, R0, UR6, R7 ;  /* 0x0000000600057c24 */ /* 0x001fc8000f8e0207 */
[----:B--2---:R-:W-:-:S06]  /*00d0*/  IMAD.WIDE R2, R5, 0x4, R2 ;  /* 0x0000000405027825 */ /* 0x004fcc00078e0202 */
[----:B-1----:R-:W3:Y:S02]  /*00e0*/  LDG.E R2, desc[UR4][R2.64] ;  /* 0x0000000402027981 */ /* 0x002ee4000c1e1900 */
[----:B---3--:R-:W-:-:S13]  /*00f0*/  ISETP.NE.AND P0, PT, R2, R17, PT ;  /* 0x000000110200720c */ /* 0x008fda0003f05270 */
[----:B------:R-:W-:Y:S05]  /*0100*/  @P0 EXIT ;  /* 0x000000000000094d */ /* 0x000fea0003800000 */
[----:B------:R-:W0:Y:S08]  /*0110*/  LDC.64 R2, c[0x0][0x3a0] ;  /* 0x0000e800ff027b82 */ /* 0x000e300000000a00 */
[----:B------:R-:W1:Y:S01]  /*0120*/  LDC.64 R4, c[0x0][0x398] ;  /* 0x0000e600ff047b82 */ /* 0x000e620000000a00 */
[----:B0-----:R-:W-:-:S05]  /*0130*/  IMAD.WIDE R2, R7, 0x4, R2 ;  /* 0x0000000407027825 */ /* 0x001fca00078e0202 */
[----:B------:R-:W2:Y:S01]  /*0140*/  LDG.E R0, desc[UR4][R2.64] ;  /* 0x0000000402007981 */ /* 0x000ea2000c1e1900 */
[----:B-1----:R-:W-:Y:S01]  /*0150*/  IMAD.WIDE R4, R7, 0x4, R4 ;  /* 0x0000000407047825 */ /* 0x002fe200078e0204 */
[----:B--2---:R-:W-:-:S13]  /*0160*/  ISETP.GE.AND P0, PT, R0, 0x1, PT ;  /* 0x000000010000780c */ /* 0x004fda0003f06270 */
[----:B------:R-:W-:Y:S05]  /*0170*/  @!P0 EXIT ;  /* 0x000000000000894d */ /* 0x000fea0003800000 */
[----:B------:R-:W2:Y:S01]  /*0180*/  LDG.E R19, desc[UR4][R4.64] ;  /* 0x0000000404137981 */ /* 0x000ea2000c1e1900 */
[----:B------:R-:W0:Y:S01]  /*0190*/  LDC.64 R6, c[0x0][0x3a8] ;  /* 0x0000ea00ff067b82 */ /* 0x000e220000000a00 */
[----:B------:R-:W-:Y:S01]  /*01a0*/  BSSY.RECONVERGENT B0, `(.L_x_0) ;  /* 0x0000017000007945 */ /* 0x000fe20003800200 */
[----:B------:R-:W-:Y:S02]  /*01b0*/  PLOP3.LUT P0, PT, PT, PT, PT, 0x8, 0x80 ;  /* 0x000000000080781c */ /* 0x000fe40003f0e170 */
[----:B------:R-:W-:-:S04]  /*01c0*/  IADD3 R17, PT, PT, R17, 0x1, RZ ;  /* 0x0000000111117810 */ /* 0x000fc80007ffe0ff */
[----:B------:R-:W1:Y:S08]  /*01d0*/  LDC.64 R8, c[0x0][0x390] ;  /* 0x0000e400ff087b82 */ /* 0x000e700000000a00 */
[----:B------:R-:W3:Y:S02]  /*01e0*/  LDC.64 R10, c[0x0][0x380] ;  /* 0x0000e000ff0a7b82 */ /* 0x000ee40000000a00 */
[----:B0123--:R-:W-:-:S07]  /*01f0*/  MOV R21, R19 ;  /* 0x0000001300157202 */ /* 0x00ffce0000000f00 */
.L_x_3:
[----:B------:R-:W-:-:S06]  /*0200*/  IMAD.WIDE R12, R21, 0x4, R8 ;  /* 0x00000004150c7825 */ /* 0x000fcc00078e0208 */
[----:B------:R-:W2:Y:S02]  /*0210*/  LDG.E R12, desc[UR4][R12.64] ;  /* 0x000000040c0c7981 */ /* 0x000ea4000c1e1900 */
[----:B0-2---:R-:W-:-:S04]  /*0220*/  IMAD R15, R11, R10, R12 ;  /* 0x0000000a0b0f7224 */ /* 0x005fc800078e020c */
[----:B------:R-:W-:-:S05]  /*0230*/  IMAD.WIDE R14, R15, 0x4, R6 ;  /* 0x000000040f0e7825 */ /* 0x000fca00078e0206 */
[----:B------:R-:W2:Y:S01]  /*0240*/  LDG.E R16, desc[UR4][R14.64] ;  /* 0x000000040e107981 */ /* 0x000ea2000c1e1900 */
[----:B------:R-:W-:Y:S01]  /*0250*/  BSSY.RECONVERGENT B1, `(.L_x_1) ;  /* 0x0000008000017945 */ /* 0x000fe20003800200 */
[----:B------:R-:W-:Y:S01]  /*0260*/  VIADD R21, R21, 0x1 ;  /* 0x0000000115157836 */ /* 0x000fe20000000000 */
[----:B--2---:R-:W-:-:S13]  /*0270*/  ISETP.GE.AND P1, PT, R17, R16, PT ;  /* 0x000000101100720c */ /* 0x004fda0003f26270 */
[----:B------:R-:W-:Y:S05]  /*0280*/  @P1 BRA `(.L_x_2) ;  /* 0x0000000000101947 */ /* 0x000fea0003800000 */
[----:B------:R0:W-:Y:S04]  /*0290*/  STG.E desc[UR4][R14.64], R17 ;  /* 0x000000110e007986 */ /* 0x0001e8000c101904 */
[----:B------:R0:W5:Y:S04]  /*02a0*/  LDG.E R19, desc[UR4][R4.64] ;  /* 0x0000000404137981 */ /* 0x000168000c1e1900 */
[----:B------:R0:W5:Y:S01]  /*02b0*/  LDG.E R0, desc[UR4][R2.64] ;  /* 0x0000000402007981 */ /* 0x000162000c1e1900 */
[----:B------:R-:W-:-:S13]  /*02c0*/  PLOP3.LUT P0, PT, PT, PT, PT, 0x80, 0x8 ;  /* 0x000000000008781c */ /* 0x000fda0003f0f070 */
.L_x_2:
[----:B------:R-:W-:Y:S05]  /*02d0*/  BSYNC.RECONVERGENT B1 ;  /* 0x0000000000017941 */ /* 0x000fea0003800200 */
.L_x_1:
[----:B-----5:R-:W-:-:S04]  /*02e0*/  IADD3 R12, PT, PT, R0, R19, RZ ;  /* 0x00000013000c7210 */ /* 0x020fc80007ffe0ff */
[----:B------:R-:W-:-:S13]  /*02f0*/  ISETP.GE.AND P1, PT, R21, R12, PT ;  /* 0x0000000c1500720c */ /* 0x000fda0003f26270 */
[----:B------:R-:W-:Y:S05]  /*0300*/  @!P1 BRA `(.L_x_3) ;  /* 0xfffffffc00bc9947 */ /* 0x000fea000383ffff */
[----:B------:R-:W-:Y:S05]  /*0310*/  BSYNC.RECONVERGENT B0 ;  /* 0x0000000000007941 */ /* 0x000fea0003800200 */
.L_x_0:
[----:B------:R-:W-:Y:S05]  /*0320*/  @!P0 EXIT ;  /* 0x000000000000894d */ /* 0x000fea0003800000 */
[----:B0-----:R-:W0:Y:S01]  /*0330*/  LDC.64 R2, c[0x0][0x3b0] ;  /* 0x0000ec00ff027b82 */ /* 0x001e220000000a00 */
[----:B------:R-:W-:-:S05]  /*0340*/  IMAD.MOV.U32 R5, RZ, RZ, 0x1 ;  /* 0x00000001ff057424 */ /* 0x000fca00078e00ff */
[----:B0-----:R-:W-:Y:S01]  /*0350*/  STG.E desc[UR4][R2.64], R5 ;  /* 0x0000000502007986 */ /* 0x001fe2000c101904 */
[----:B------:R-:W-:Y:S05]  /*0360*/  EXIT ;  /* 0x000000000000794d */ /* 0x000fea0003800000 */
.L_x_4:
[----:B------:R-:W-:-:S00]  /*0370*/  BRA `(.L_x_4) ;  /* 0xfffffffc00fc7947 */ /* 0x000fc0000383ffff */
[----:B------:R-:W-:-:S00]  /*0380*/  NOP ;  /* 0x0000000000007918 */ /* 0x000fc00000000000 */
[----:B------:R-:W-:-:S00]  /*0390*/  NOP ;  /* 0x0000000000007918 */ /* 0x000fc00000000000 */
[----:B------:R-:W-:-:S00]  /*03a0*/  NOP ;  /* 0x0000000000007918 */ /* 0x000fc00000000000 */
[----:B------:R-:W-:-:S00]  /*03b0*/  NOP ;  /* 0x0000000000007918 */ /* 0x000fc00000000000 */
[----:B------:R-:W-:-:S00]  /*03c0*/  NOP ;  /* 0x0000000000007918 */ /* 0x000fc00000000000 */
[----:B------:R-:W-:-:S00]  /*03d0*/  NOP ;  /* 0x0000000000007918 */ /* 0x000fc00000000000 */
[----:B------:R-:W-:-:S00]  /*03e0*/  NOP ;  /* 0x0000000000007918 */ /* 0x000fc00000000000 */
[----:B------:R-:W-:-:S00]  /*03f0*/  NOP ;  /* 0x0000000000007918 */ /* 0x000fc00000000000 */
.L_x_5:


//--------------------- .nv.shared.reserved.0     --------------------------
	.section	.nv.shared.reserved.0,"aw",@nobits
	.weak		__nv_reservedSMEM_offset_0_alias
	.size		__nv_reservedSMEM_offset_0_alias, 0, 64
	.other		__nv_reservedSMEM_offset_0_alias,@"STO_CUDA_RESERVED_SHARED STV_DEFAULT"
__nv_reservedSMEM_offset_0_alias:
	.zero		0
	.zero		64


//--------------------- .nv.constant0.compute_distances_kernel --------------------------
	.section	.nv.constant0.compute_distances_kernel,"a",@progbits
	.sectionflags	@""
	.align	4
.nv.constant0.compute_distances_kernel:
	.zero		952


//--------------------- SYMBOLS --------------------------

	.type		.nv.reservedSmem.offset0,@object
	.size		.nv.reservedSmem.offset0,0x4
